//
// Generated by NVIDIA NVVM Compiler
//
// Compiler Build ID: CL-36424714
// Cuda compilation tools, release 13.0, V13.0.88
// Based on NVVM 20.0.0
//

.version 9.0
.target sm_100
.address_size 64

	// .globl	_Z16kernelVectorNormPiS_
// _ZZ16kernelVectorNormPiS_E5cache has been demoted

.visible .entry _Z16kernelVectorNormPiS_(
	.param .u64 .ptr .align 1 _Z16kernelVectorNormPiS__param_0,
	.param .u64 .ptr .align 1 _Z16kernelVectorNormPiS__param_1
)
{
	.reg .pred 	%p<6>;
	.reg .b32 	%r<22>;
	.reg .b64 	%rd<9>;
	// demoted variable
	.shared .align 4 .b8 _ZZ16kernelVectorNormPiS_E5cache[512];
	ld.param.u64 	%rd1, [_Z16kernelVectorNormPiS__param_0];
	ld.param.u64 	%rd2, [_Z16kernelVectorNormPiS__param_1];
	mov.u32 	%r1, %tid.x;
	mov.u32 	%r2, %ctaid.x;
	mov.u32 	%r21, %ntid.x;
	mad.lo.s32 	%r4, %r2, %r21, %r1;
	setp.gt.s32 	%p1, %r4, 1099;
	mov.b32 	%r20, 0;
	@%p1 bra 	$L__BB0_2;
	cvta.to.global.u64 	%rd3, %rd1;
	mul.wide.s32 	%rd4, %r4, 4;
	add.s64 	%rd5, %rd3, %rd4;
	ld.global.u32 	%r11, [%rd5];
	mul.lo.s32 	%r20, %r11, %r11;
$L__BB0_2:
	shl.b32 	%r12, %r1, 2;
	mov.u32 	%r13, _ZZ16kernelVectorNormPiS_E5cache;
	add.s32 	%r7, %r13, %r12;
	st.shared.u32 	[%r7], %r20;
	bar.sync 	0;
	setp.lt.u32 	%p2, %r21, 2;
	@%p2 bra 	$L__BB0_6;
$L__BB0_3:
	shr.u32 	%r9, %r21, 1;
	setp.le.u32 	%p3, %r9, %r1;
	@%p3 bra 	$L__BB0_5;
	shl.b32 	%r14, %r9, 2;
	add.s32 	%r15, %r7, %r14;
	ld.shared.u32 	%r16, [%r15];
	ld.shared.u32 	%r17, [%r7];
	add.s32 	%r18, %r17, %r16;
	st.shared.u32 	[%r7], %r18;
$L__BB0_5:
	bar.sync 	0;
	setp.gt.u32 	%p4, %r21, 3;
	mov.u32 	%r21, %r9;
	@%p4 bra 	$L__BB0_3;
$L__BB0_6:
	setp.ne.s32 	%p5, %r1, 0;
	@%p5 bra 	$L__BB0_8;
	ld.shared.u32 	%r19, [_ZZ16kernelVectorNormPiS_E5cache];
	cvta.to.global.u64 	%rd6, %rd2;
	mul.wide.u32 	%rd7, %r2, 4;
	add.s64 	%rd8, %rd6, %rd7;
	st.global.u32 	[%rd8], %r19;
$L__BB0_8:
	ret;

}


// ===== COMPILED SASS (sm_100) =====

	.target	sm_100

	.elftype	@"ET_EXEC"


//--------------------- .note.nv.tkinfo           --------------------------
	.section	.note.nv.tkinfo,"",@"SHT_NOTE"
	.sectionflags	@"SHF_NOTE_NV_TKINFO"
	.tkinfo
        /*0018*/ 	.word	0x00000002
        /*0030*/ 	.string	""
        /*0030*/ 	.string	"ptxas"
        /*0030*/ 	.string	"Cuda compilation tools, release 13.0, V13.0.88"
        /*0030*/ 	.string	"Build cuda_13.0.r13.0/compiler.36424714_0"
        /*0030*/ 	.string	"-arch sm_100 -m 64 "



//--------------------- .note.nv.cuinfo           --------------------------
	.section	.note.nv.cuinfo,"",@"SHT_NOTE"
	.sectionflags	@"SHF_NOTE_NV_CUINFO"
        /*0018*/ 	.short	0x0002
        /*001a*/ 	.short	0x0064
        /*001c*/ 	.short	0x0082
	.zero		2


//--------------------- .nv.info                  --------------------------
	.section	.nv.info,"",@"SHT_CUDA_INFO"
	.align	4


	//----- nvinfo : EIATTR_REGCOUNT
	.align		4
        /*0000*/ 	.byte	0x04, 0x2f
        /*0002*/ 	.short	(.L_1 - .L_0)
	.align		4
.L_0:
        /*0004*/ 	.word	index@(_Z16kernelVectorNormPiS_)
        /*0008*/ 	.word	0x0000000b


	//----- nvinfo : EIATTR_FRAME_SIZE
	.align		4
.L_1:
        /*000c*/ 	.byte	0x04, 0x11
        /*000e*/ 	.short	(.L_3 - .L_2)
	.align		4
.L_2:
        /*0010*/ 	.word	index@(_Z16kernelVectorNormPiS_)
        /*0014*/ 	.word	0x00000000


	//----- nvinfo : EIATTR_MIN_STACK_SIZE
	.align		4
.L_3:
        /*0018*/ 	.byte	0x04, 0x12
        /*001a*/ 	.short	(.L_5 - .L_4)
	.align		4
.L_4:
        /*001c*/ 	.word	index@(_Z16kernelVectorNormPiS_)
        /*0020*/ 	.word	0x00000000
.L_5:


//--------------------- .nv.compat                --------------------------
	.section	.nv.compat,"",@"SHT_CUDA_COMPAT_INFO"
	.align	4
        /*0000*/ 	.byte	0x02, 0x09, 0x00, 0x00, 0x02, 0x02, 0x01, 0x00, 0x02, 0x05, 0x05, 0x00, 0x03, 0x07, 0x01, 0x01
        /*0010*/ 	.byte	0x02, 0x03, 0x00, 0x00, 0x02, 0x06, 0x01, 0x00, 0x04, 0x0b, 0x08, 0x00, 0x09, 0x00, 0x00, 0x00
        /*0020*/ 	.byte	0x00, 0x00, 0x00, 0x00


//--------------------- .nv.info._Z16kernelVectorNormPiS_ --------------------------
	.section	.nv.info._Z16kernelVectorNormPiS_,"",@"SHT_CUDA_INFO"
	.sectionflags	@""
	.align	4


	//----- nvinfo : EIATTR_CUDA_API_VERSION
	.align		4
        /*0000*/ 	.byte	0x04, 0x37
        /*0002*/ 	.short	(.L_7 - .L_6)
.L_6:
        /*0004*/ 	.word	0x00000082


	//----- nvinfo : EIATTR_KPARAM_INFO
	.align		4
.L_7:
        /*0008*/ 	.byte	0x04, 0x17
        /*000a*/ 	.short	(.L_9 - .L_8)
.L_8:
        /*000c*/ 	.word	0x00000000
        /*0010*/ 	.short	0x0001
        /*0012*/ 	.short	0x0008
        /*0014*/ 	.byte	0x00, 0xf5, 0x21, 0x00


	//----- nvinfo : EIATTR_KPARAM_INFO
	.align		4
.L_9:
        /*0018*/ 	.byte	0x04, 0x17
        /*001a*/ 	.short	(.L_11 - .L_10)
.L_10:
        /*001c*/ 	.word	0x00000000
        /*0020*/ 	.short	0x0000
        /*0022*/ 	.short	0x0000
        /*0024*/ 	.byte	0x00, 0xf5, 0x21, 0x00


	//----- nvinfo : EIATTR_SPARSE_MMA_MASK
	.align		4
.L_11:
        /*0028*/ 	.byte	0x03, 0x50
        /*002a*/ 	.short	0x0000


	//----- nvinfo : EIATTR_MAXREG_COUNT
	.align		4
        /*002c*/ 	.byte	0x03, 0x1b
        /*002e*/ 	.short	0x00ff


	//----- nvinfo : EIATTR_NUM_BARRIERS
	.align		4
        /*0030*/ 	.byte	0x02, 0x4c
        /*0032*/ 	.byte	0x01
	.zero		1


	//----- nvinfo : EIATTR_MERCURY_ISA_VERSION
	.align		4
        /*0034*/ 	.byte	0x03, 0x5f
        /*0036*/ 	.short	0x0101


	//----- nvinfo : EIATTR_VRC_CTA_INIT_COUNT
	.align		4
        /*0038*/ 	.byte	0x02, 0x4a
	.zero		1
	.zero		1


	//----- nvinfo : EIATTR_EXIT_INSTR_OFFSETS
	.align		4
        /*003c*/ 	.byte	0x04, 0x1c
        /*003e*/ 	.short	(.L_13 - .L_12)


	//   ....[0]....
.L_12:
        /*0040*/ 	.word	0x00000210


	//   ....[1]....
        /*0044*/ 	.word	0x00000290


	//----- nvinfo : EIATTR_CBANK_PARAM_SIZE
	.align		4
.L_13:
        /*0048*/ 	.byte	0x03, 0x19
        /*004a*/ 	.short	0x0010


	//----- nvinfo : EIATTR_PARAM_CBANK
	.align		4
        /*004c*/ 	.byte	0x04, 0x0a
        /*004e*/ 	.short	(.L_15 - .L_14)
	.align		4
.L_14:
        /*0050*/ 	.word	index@(.nv.constant0._Z16kernelVectorNormPiS_)
        /*0054*/ 	.short	0x0380
        /*0056*/ 	.short	0x0010


	//----- nvinfo : EIATTR_SW_WAR
	.align		4
.L_15:
        /*0058*/ 	.byte	0x04, 0x36
        /*005a*/ 	.short	(.L_17 - .L_16)
.L_16:
        /*005c*/ 	.word	0x00000008
.L_17:


//--------------------- .nv.callgraph             --------------------------
	.section	.nv.callgraph,"",@"SHT_CUDA_CALLGRAPH"
	.align	4
	.sectionentsize	8
	.align		4
        /*0000*/ 	.word	0x00000000
	.align		4
        /*0004*/ 	.word	0xffffffff
	.align		4
        /*0008*/ 	.word	0x00000000
	.align		4
        /*000c*/ 	.word	0xfffffffe
	.align		4
        /*0010*/ 	.word	0x00000000
	.align		4
        /*0014*/ 	.word	0xfffffffd
	.align		4
        /*0018*/ 	.word	0x00000000
	.align		4
        /*001c*/ 	.word	0xfffffffc


//--------------------- .text._Z16kernelVectorNormPiS_ --------------------------
	.section	.text._Z16kernelVectorNormPiS_,"ax",@progbits
	.align	128
        .global         _Z16kernelVectorNormPiS_
        .type           _Z16kernelVectorNormPiS_,@function
        .size           _Z16kernelVectorNormPiS_,(.L_x_3 - _Z16kernelVectorNormPiS_)
        .other          _Z16kernelVectorNormPiS_,@"STO_CUDA_ENTRY STV_DEFAULT"
_Z16kernelVectorNormPiS_:
.text._Z16kernelVectorNormPiS_:
[----:B------:R-:W-:Y:S01]  /*0000*/  LDC R1, c[0x0][0x37c] ;  /* 0x0000df00ff017b82 */ /* 0x000fe20000000800 */
[----:B------:R-:W0:Y:S01]  /*0010*/  S2R R6, SR_TID.X ;  /* 0x0000000000067919 */ /* 0x000e220000002100 */
[----:B------:R-:W0:Y:S01]  /*0020*/  LDCU UR8, c[0x0][0x360] ;  /* 0x00006c00ff0877ac */ /* 0x000e220008000800 */
[----:B------:R-:W0:Y:S01]  /*0030*/  S2R R7, SR_CTAID.X ;  /* 0x0000000000077919 */ /* 0x000e220000002500 */
[----:B------:R-:W1:Y:S01]  /*0040*/  LDCU.64 UR6, c[0x0][0x358] ;  /* 0x00006b00ff0677ac */ /* 0x000e620008000a00 */
[----:B0-----:R-:W-:-:S05]  /*0050*/  IMAD R5, R7, UR8, R6 ;  /* 0x0000000807057c24 */ /* 0x001fca000f8e0206 */
[----:B------:R-:W-:-:S13]  /*0060*/  ISETP.GT.AND P1, PT, R5, 0x44b, PT ;  /* 0x0000044b0500780c */ /* 0x000fda0003f24270 */
[----:B------:R-:W0:Y:S02]  /*0070*/  @!P1 LDC.64 R2, c[0x0][0x380] ;  /* 0x0000e000ff029b82 */ /* 0x000e240000000a00 */
[----:B0-----:R-:W-:-:S06]  /*0080*/  @!P1 IMAD.WIDE R2, R5, 0x4, R2 ;  /* 0x0000000405029825 */ /* 0x001fcc00078e0202 */
[----:B-1----:R-:W2:Y:S01]  /*0090*/  @!P1 LDG.E R2, desc[UR6][R2.64] ;  /* 0x0000000602029981 */ /* 0x002ea2000c1e1900 */
[----:B------:R-:W0:Y:S01]  /*00a0*/  S2UR UR5, SR_CgaCtaId ;  /* 0x00000000000579c3 */ /* 0x000e220000008800 */
[----:B------:R-:W-:Y:S01]  /*00b0*/  IMAD.U32 R0, RZ, RZ, UR8 ;  /* 0x00000008ff007e24 */ /* 0x000fe2000f8e00ff */
[----:B------:R-:W-:Y:S01]  /*00c0*/  UMOV UR4, 0x400 ;  /* 0x0000040000047882 */ /* 0x000fe20000000000 */
[----:B------:R-:W-:-:S03]  /*00d0*/  IMAD.MOV.U32 R4, RZ, RZ, RZ ;  /* 0x000000ffff047224 */ /* 0x000fc600078e00ff */
[----:B------:R-:W-:Y:S01]  /*00e0*/  ISETP.GE.U32.AND P0, PT, R0, 0x2, PT ;  /* 0x000000020000780c */ /* 0x000fe20003f06070 */
[----:B0-----:R-:W-:-:S06]  /*00f0*/  ULEA UR4, UR5, UR4, 0x18 ;  /* 0x0000000405047291 */ /* 0x001fcc000f8ec0ff */
[----:B------:R-:W-:Y:S01]  /*0100*/  LEA R5, R6, UR4, 0x2 ;  /* 0x0000000406057c11 */ /* 0x000fe2000f8e10ff */
[----:B--2---:R-:W-:Y:S01]  /*0110*/  @!P1 IMAD R4, R2, R2, RZ ;  /* 0x0000000202049224 */ /* 0x004fe200078e02ff */
[----:B------:R-:W-:-:S04]  /*0120*/  ISETP.NE.AND P1, PT, R6, RZ, PT ;  /* 0x000000ff0600720c */ /* 0x000fc80003f25270 */
[----:B------:R0:W-:Y:S01]  /*0130*/  STS [R5], R4 ;  /* 0x0000000405007388 */ /* 0x0001e20000000800 */
[----:B------:R-:W-:Y:S06]  /*0140*/  BAR.SYNC.DEFER_BLOCKING 0x0 ;  /* 0x0000000000007b1d */ /* 0x000fec0000010000 */
[----:B------:R-:W-:Y:S05]  /*0150*/  @!P0 BRA `(.L_x_0) ;  /* 0x00000000002c8947 */ /* 0x000fea0003800000 */
.L_x_1:
[----:B------:R-:W-:-:S04]  /*0160*/  SHF.R.U32.HI R8, RZ, 0x1, R0 ;  /* 0x00000001ff087819 */ /* 0x000fc80000011600 */
[----:B------:R-:W-:-:S13]  /*0170*/  ISETP.GT.U32.AND P0, PT, R8, R6, PT ;  /* 0x000000060800720c */ /* 0x000fda0003f04070 */
[----:B------:R-:W-:Y:S01]  /*0180*/  @P0 LEA R2, R8, R5, 0x2 ;  /* 0x0000000508020211 */ /* 0x000fe200078e10ff */
[----:B------:R-:W-:Y:S05]  /*0190*/  @P0 LDS R3, [R5] ;  /* 0x0000000005030984 */ /* 0x000fea0000000800 */
[----:B------:R-:W0:Y:S02]  /*01a0*/  @P0 LDS R2, [R2] ;  /* 0x0000000002020984 */ /* 0x000e240000000800 */
[----:B0-----:R-:W-:-:S05]  /*01b0*/  @P0 IMAD.IADD R4, R2, 0x1, R3 ;  /* 0x0000000102040824 */ /* 0x001fca00078e0203 */
[----:B------:R1:W-:Y:S01]  /*01c0*/  @P0 STS [R5], R4 ;  /* 0x0000000405000388 */ /* 0x0003e20000000800 */
[----:B------:R-:W-:Y:S01]  /*01d0*/  BAR.SYNC.DEFER_BLOCKING 0x0 ;  /* 0x0000000000007b1d */ /* 0x000fe20000010000 */
[----:B------:R-:W-:Y:S02]  /*01e0*/  ISETP.GT.U32.AND P0, PT, R0, 0x3, PT ;  /* 0x000000030000780c */ /* 0x000fe40003f04070 */
[----:B------:R-:W-:-:S11]  /*01f0*/  MOV R0, R8 ;  /* 0x0000000800007202 */ /* 0x000fd60000000f00 */
[----:B-1----:R-:W-:Y:S05]  /*0200*/  @P0 BRA `(.L_x_1) ;  /* 0xfffffffc00d40947 */ /* 0x002fea000383ffff */
.L_x_0:
[----:B------:R-:W-:Y:S05]  /*0210*/  @P1 EXIT ;  /* 0x000000000000194d */ /* 0x000fea0003800000 */
[----:B------:R-:W1:Y:S01]  /*0220*/  S2UR UR5, SR_CgaCtaId ;  /* 0x00000000000579c3 */ /* 0x000e620000008800 */
[----:B------:R-:W-:-:S07]  /*0230*/  UMOV UR4, 0x400 ;  /* 0x0000040000047882 */ /* 0x000fce0000000000 */
[----:B------:R-:W2:Y:S01]  /*0240*/  LDC.64 R2, c[0x0][0x388] ;  /* 0x0000e200ff027b82 */ /* 0x000ea20000000a00 */
[----:B-1----:R-:W-:Y:S01]  /*0250*/  ULEA UR4, UR5, UR4, 0x18 ;  /* 0x0000000405047291 */ /* 0x002fe2000f8ec0ff */
[----:B--2---:R-:W-:-:S08]  /*0260*/  IMAD.WIDE.U32 R2, R7, 0x4, R2 ;  /* 0x0000000407027825 */ /* 0x004fd000078e0002 */
[----:B0-----:R-:W0:Y:S04]  /*0270*/  LDS R5, [UR4] ;  /* 0x00000004ff057984 */ /* 0x001e280008000800 */
[----:B0-----:R-:W-:Y:S01]  /*0280*/  STG.E desc[UR6][R2.64], R5 ;  /* 0x0000000502007986 */ /* 0x001fe2000c101906 */
[----:B------:R-:W-:Y:S05]  /*0290*/  EXIT ;  /* 0x000000000000794d */ /* 0x000fea0003800000 */
.L_x_2:
[----:B------:R-:W-:-:S00]  /*02a0*/  BRA `(.L_x_2) ;  /* 0xfffffffc00fc7947 */ /* 0x000fc0000383ffff */
[----:B------:R-:W-:-:S00]  /*02b0*/  NOP ;  /* 0x0000000000007918 */ /* 0x000fc00000000000 */
        /* <DEDUP_REMOVED lines=12> */
.L_x_3:


//--------------------- .nv.shared._Z16kernelVectorNormPiS_ --------------------------
	.section	.nv.shared._Z16kernelVectorNormPiS_,"aw",@nobits
	.sectionflags	@""
	.align	4
.nv.shared._Z16kernelVectorNormPiS_:
	.zero		1536


//--------------------- .nv.shared.reserved.0     --------------------------
	.section	.nv.shared.reserved.0,"aw",@nobits
	.weak		__nv_reservedSMEM_offset_0_alias
	.size		__nv_reservedSMEM_offset_0_alias, 0, 64
	.other		__nv_reservedSMEM_offset_0_alias,@"STO_CUDA_RESERVED_SHARED STV_DEFAULT"
__nv_reservedSMEM_offset_0_alias:
	.zero		0
	.zero		64


//--------------------- .nv.constant0._Z16kernelVectorNormPiS_ --------------------------
	.section	.nv.constant0._Z16kernelVectorNormPiS_,"a",@progbits
	.sectionflags	@""
	.align	4
.nv.constant0._Z16kernelVectorNormPiS_:
	.zero		912


//--------------------- SYMBOLS --------------------------

	.type		.nv.reservedSmem.offset0,@object
	.size		.nv.reservedSmem.offset0,0x4
	.type		.nv.reservedSmem.cap,@object
	.size		.nv.reservedSmem.cap,0x4
